	.headerflags	@"EF_CUDA_TEXMODE_UNIFIED EF_CUDA_64BIT_ADDRESS EF_CUDA_ACCELERATORS EF_CUDA_SM90 EF_CUDA_VIRTUAL_SM(EF_CUDA_SM90)"
	.elftype	@"ET_EXEC"


//--------------------- .nv.info                  --------------------------
	.section	.nv.info,"",@"SHT_CUDA_INFO"
	.align	4


	//----- nvinfo : EIATTR_REGCOUNT
	.align		4
        /*0000*/ 	.byte	0x04, 0x2f
        /*0002*/ 	.short	(.L_1 - .L_0)
	.align		4
.L_0:
        /*0004*/ 	.word	index@(triton_poi_fused_clone_2)
        /*0008*/ 	.word	0x0000000e


	//----- nvinfo : EIATTR_MIN_STACK_SIZE
	.align		4
.L_1:
        /*000c*/ 	.byte	0x04, 0x12
        /*000e*/ 	.short	(.L_3 - .L_2)
	.align		4
.L_2:
        /*0010*/ 	.word	index@(triton_poi_fused_clone_2)
        /*0014*/ 	.word	0x00000000


	//----- nvinfo : EIATTR_FRAME_SIZE
	.align		4
.L_3:
        /*0018*/ 	.byte	0x04, 0x11
        /*001a*/ 	.short	(.L_5 - .L_4)
	.align		4
.L_4:
        /*001c*/ 	.word	index@(triton_poi_fused_clone_2)
        /*0020*/ 	.word	0x00000000


	//----- nvinfo : EIATTR_MIN_STACK_SIZE
	.align		4
.L_5:
        /*0024*/ 	.byte	0x04, 0x12
        /*0026*/ 	.short	(.L_7 - .L_6)
	.align		4
.L_6:
        /*0028*/ 	.word	index@(triton_poi_fused_clone_2)
        /*002c*/ 	.word	0x00000000
.L_7:


//--------------------- .nv.info.triton_poi_fused_clone_2 --------------------------
	.section	.nv.info.triton_poi_fused_clone_2,"",@"SHT_CUDA_INFO"
	.sectionflags	@""
	.align	4


	//----- nvinfo : EIATTR_CUDA_API_VERSION
	.align		4
        /*0000*/ 	.byte	0x04, 0x37
        /*0002*/ 	.short	(.L_9 - .L_8)
.L_8:
        /*0004*/ 	.word	0x0000007c


	//----- nvinfo : EIATTR_KPARAM_INFO
	.align		4
.L_9:
        /*0008*/ 	.byte	0x04, 0x17
        /*000a*/ 	.short	(.L_11 - .L_10)
.L_10:
        /*000c*/ 	.word	0x00000000
        /*0010*/ 	.short	0x0003
        /*0012*/ 	.short	0x0014
        /*0014*/ 	.byte	0x00, 0xf0, 0x11, 0x00


	//----- nvinfo : EIATTR_KPARAM_INFO
	.align		4
.L_11:
        /*0018*/ 	.byte	0x04, 0x17
        /*001a*/ 	.short	(.L_13 - .L_12)
.L_12:
        /*001c*/ 	.word	0x00000000
        /*0020*/ 	.short	0x0002
        /*0022*/ 	.short	0x0010
        /*0024*/ 	.byte	0x00, 0xf0, 0x11, 0x00


	//----- nvinfo : EIATTR_KPARAM_INFO
	.align		4
.L_13:
        /*0028*/ 	.byte	0x04, 0x17
        /*002a*/ 	.short	(.L_15 - .L_14)
.L_14:
        /*002c*/ 	.word	0x00000000
        /*0030*/ 	.short	0x0001
        /*0032*/ 	.short	0x0008
        /*0034*/ 	.byte	0x00, 0xf4, 0x21, 0x00


	//----- nvinfo : EIATTR_KPARAM_INFO
	.align		4
.L_15:
        /*0038*/ 	.byte	0x04, 0x17
        /*003a*/ 	.short	(.L_17 - .L_16)
.L_16:
        /*003c*/ 	.word	0x00000000
        /*0040*/ 	.short	0x0000
        /*0042*/ 	.short	0x0000
        /*0044*/ 	.byte	0x00, 0xf4, 0x21, 0x00


	//----- nvinfo : EIATTR_SPARSE_MMA_MASK
	.align		4
.L_17:
        /*0048*/ 	.byte	0x03, 0x50
        /*004a*/ 	.short	0x0000


	//----- nvinfo : EIATTR_MAXREG_COUNT
	.align		4
        /*004c*/ 	.byte	0x03, 0x1b
        /*004e*/ 	.short	0x00ff


	//----- nvinfo : EIATTR_EXIT_INSTR_OFFSETS
	.align		4
        /*0050*/ 	.byte	0x04, 0x1c
        /*0052*/ 	.short	(.L_19 - .L_18)


	//   ....[0]....
.L_18:
        /*0054*/ 	.word	0x000002d0


	//   ....[1]....
        /*0058*/ 	.word	0x00000330


	//----- nvinfo : EIATTR_REQNTID
	.align		4
.L_19:
        /*005c*/ 	.byte	0x04, 0x10
        /*005e*/ 	.short	(.L_21 - .L_20)
.L_20:
        /*0060*/ 	.word	0x00000080
        /*0064*/ 	.word	0x00000001
        /*0068*/ 	.word	0x00000001


	//----- nvinfo : EIATTR_CBANK_PARAM_SIZE
	.align		4
.L_21:
        /*006c*/ 	.byte	0x03, 0x19
        /*006e*/ 	.short	0x0018


	//----- nvinfo : EIATTR_PARAM_CBANK
	.align		4
        /*0070*/ 	.byte	0x04, 0x0a
        /*0072*/ 	.short	(.L_23 - .L_22)
	.align		4
.L_22:
        /*0074*/ 	.word	index@(.nv.constant0.triton_poi_fused_clone_2)
        /*0078*/ 	.short	0x0210
        /*007a*/ 	.short	0x0018


	//----- nvinfo : EIATTR_SW_WAR
	.align		4
.L_23:
        /*007c*/ 	.byte	0x04, 0x36
        /*007e*/ 	.short	(.L_25 - .L_24)
.L_24:
        /*0080*/ 	.word	0x00000008
.L_25:


//--------------------- .nv.callgraph             --------------------------
	.section	.nv.callgraph,"",@"SHT_CUDA_CALLGRAPH"
	.align	4
	.sectionentsize	8
	.align		4
        /*0000*/ 	.word	0x00000000
	.align		4
        /*0004*/ 	.word	0xffffffff
	.align		4
        /*0008*/ 	.word	0x00000000
	.align		4
        /*000c*/ 	.word	0xfffffffe
	.align		4
        /*0010*/ 	.word	0x00000000
	.align		4
        /*0014*/ 	.word	0xfffffffd
	.align		4
        /*0018*/ 	.word	0x00000000
	.align		4
        /*001c*/ 	.word	0xfffffffc


//--------------------- .text.triton_poi_fused_clone_2 --------------------------
	.section	.text.triton_poi_fused_clone_2,"ax",@progbits
	.sectionflags	@"SHF_BARRIERS=1"
	.align	128
        .global         triton_poi_fused_clone_2
        .type           triton_poi_fused_clone_2,@function
        .size           triton_poi_fused_clone_2,(.L_x_1 - triton_poi_fused_clone_2)
        .other          triton_poi_fused_clone_2,@"STO_CUDA_ENTRY STV_DEFAULT"
triton_poi_fused_clone_2:
.text.triton_poi_fused_clone_2:
[----:B------:R-:W0:Y:S02]  /*0000*/  LDC R1, c[0x0][0x28] ;  /* 0x00000a00ff017b82 */ /* 0x000e240000000800 */
[----:B------:R-:W1:Y:S01]  /*0010*/  S2R R5, SR_CTAID.Y ;  /* 0x0000000000057919 */ /* 0x000e620000002600 */
[----:B------:R-:W2:Y:S01]  /*0020*/  LDC.64 R2, c[0x0][0x210] ;  /* 0x00008400ff027b82 */ /* 0x000ea20000000a00 */
[----:B------:R-:W-:Y:S01]  /*0030*/  ULDC.64 UR6, c[0x0][0x208] ;  /* 0x0000820000067ab9 */ /* 0x000fe20000000a00 */
[----:B------:R-:W3:Y:S01]  /*0040*/  S2R R0, SR_TID.X ;  /* 0x0000000000007919 */ /* 0x000ee20000002100 */
[----:B------:R-:W4:Y:S01]  /*0050*/  S2R R7, SR_CTAID.X ;  /* 0x0000000000077919 */ /* 0x000f220000002500 */
[----:B-1----:R-:W-:Y:S01]  /*0060*/  IMAD.SHL.U32 R5, R5, 0x40, RZ ;  /* 0x0000004005057824 */ /* 0x002fe200078e00ff */
[----:B---3--:R-:W-:-:S04]  /*0070*/  SHF.R.U32.HI R6, RZ, 0x6, R0 ;  /* 0x00000006ff067819 */ /* 0x008fc80000011600 */
[----:B------:R-:W-:Y:S01]  /*0080*/  LOP3.LUT R4, R5, 0x3f, R0, 0xf8, !PT ;  /* 0x0000003f05047812 */ /* 0x000fe200078ef800 */
[----:B----4-:R-:W-:Y:S01]  /*0090*/  IMAD.SHL.U32 R7, R7, 0x2, RZ ;  /* 0x0000000207077824 */ /* 0x010fe200078e00ff */
[----:B------:R-:W-:-:S03]  /*00a0*/  SGXT.U32 R6, R6, 0x1 ;  /* 0x000000010606781a */ /* 0x000fc60000000000 */
[----:B------:R-:W-:Y:S01]  /*00b0*/  IMAD.HI R9, R4, 0x2aaaaaab, RZ ;  /* 0x2aaaaaab04097827 */ /* 0x000fe200078e02ff */
[----:B------:R-:W-:-:S04]  /*00c0*/  LOP3.LUT R8, R7, R6, RZ, 0xfc, !PT ;  /* 0x0000000607087212 */ /* 0x000fc800078efcff */
[----:B------:R-:W-:Y:S02]  /*00d0*/  SHF.R.S32.HI R10, RZ, 0x1, R9 ;  /* 0x00000001ff0a7819 */ /* 0x000fe40000011409 */
[----:B------:R-:W-:Y:S02]  /*00e0*/  ISETP.GE.AND P0, PT, R8, 0x2, PT ;  /* 0x000000020800780c */ /* 0x000fe40003f06270 */
[----:B------:R-:W-:Y:S02]  /*00f0*/  LEA.HI R9, R9, R10, RZ, 0x1 ;  /* 0x0000000a09097211 */ /* 0x000fe400078f08ff */
[----:B------:R-:W-:-:S03]  /*0100*/  ISETP.LT.AND P0, PT, R4, 0xc0, !P0 ;  /* 0x000000c00400780c */ /* 0x000fc60004701270 */
[----:B------:R-:W-:-:S04]  /*0110*/  IMAD R11, R9, -0xc, R4 ;  /* 0xfffffff4090b7824 */ /* 0x000fc800078e0204 */
[----:B------:R-:W-:-:S04]  /*0120*/  IMAD R8, R8, 0xc, R11 ;  /* 0x0000000c08087824 */ /* 0x000fc800078e020b */
[----:B------:R-:W-:Y:S02]  /*0130*/  IMAD R9, R9, 0x18, R8 ;  /* 0x0000001809097824 */ /* 0x000fe400078e0208 */
[----:B------:R-:W-:Y:S02]  /*0140*/  IMAD.MOV.U32 R8, RZ, RZ, RZ ;  /* 0x000000ffff087224 */ /* 0x000fe400078e00ff */
[----:B--2---:R-:W-:-:S05]  /*0150*/  IMAD.WIDE R2, R9, 0x4, R2 ;  /* 0x0000000409027825 */ /* 0x004fca00078e0202 */
[----:B------:R-:W2:Y:S01]  /*0160*/  @P0 LDG.E.EL R8, desc[UR6][R2.64] ;  /* 0x0000000602080981 */ /* 0x000ea2000c2e1900 */
[----:B------:R-:W1:Y:S01]  /*0170*/  S2UR UR5, SR_CgaCtaId ;  /* 0x00000000000579c3 */ /* 0x000e620000008800 */
[----:B------:R-:W-:Y:S01]  /*0180*/  IMAD.SHL.U32 R9, R0, 0x2, RZ ;  /* 0x0000000200097824 */ /* 0x000fe200078e00ff */
[----:B------:R-:W-:Y:S01]  /*0190*/  UMOV UR4, 0x400 ;  /* 0x0000040000047882 */ /* 0x000fe20000000000 */
[----:B------:R-:W-:Y:S02]  /*01a0*/  SHF.R.U32.HI R4, RZ, 0x1, R0 ;  /* 0x00000001ff047819 */ /* 0x000fe40000011600 */
[----:B------:R-:W-:Y:S02]  /*01b0*/  LOP3.LUT R7, R7, 0x1, R0, 0xf8, !PT ;  /* 0x0000000107077812 */ /* 0x000fe400078ef800 */
[----:B------:R-:W-:Y:S02]  /*01c0*/  LOP3.LUT R10, R9, 0x7e, RZ, 0xc0, !PT ;  /* 0x0000007e090a7812 */ /* 0x000fe400078ec0ff */
[----:B------:R-:W-:-:S02]  /*01d0*/  LOP3.LUT R6, R6, 0x7e, R9, 0xf8, !PT ;  /* 0x0000007e06067812 */ /* 0x000fc400078ef809 */
[----:B------:R-:W-:Y:S02]  /*01e0*/  SGXT.U32 R4, R4, 0x6 ;  /* 0x000000060404781a */ /* 0x000fe40000000000 */
[----:B------:R-:W-:Y:S02]  /*01f0*/  ISETP.GE.AND P0, PT, R7, 0x2, PT ;  /* 0x000000020700780c */ /* 0x000fe40003f06270 */
[----:B------:R-:W-:Y:S02]  /*0200*/  LOP3.LUT R4, R5, R4, RZ, 0xfc, !PT ;  /* 0x0000000405047212 */ /* 0x000fe400078efcff */
[----:B------:R-:W-:Y:S02]  /*0210*/  LOP3.LUT R9, R9, 0xfc, RZ, 0xc0, !PT ;  /* 0x000000fc09097812 */ /* 0x000fe400078ec0ff */
[----:B------:R-:W-:Y:S02]  /*0220*/  ISETP.LT.AND P0, PT, R4, 0xc0, !P0 ;  /* 0x000000c00400780c */ /* 0x000fe40004701270 */
[----:B------:R-:W-:Y:S01]  /*0230*/  LOP3.LUT R0, R0, 0x7f, RZ, 0xc0, !PT ;  /* 0x0000007f00007812 */ /* 0x000fe200078ec0ff */
[----:B-1----:R-:W-:-:S06]  /*0240*/  UPRMT UR4, UR5, 0x654, UR4 ;  /* 0x0000065405047896 */ /* 0x002fcc0008000004 */
[----:B------:R-:W-:Y:S01]  /*0250*/  LEA R11, R10, UR4, 0x1 ;  /* 0x000000040a0b7c11 */ /* 0x000fe2000f8e08ff */
[----:B------:R-:W-:-:S04]  /*0260*/  VIADD R9, R9, UR4 ;  /* 0x0000000409097c36 */ /* 0x000fc80008000000 */
[----:B------:R-:W-:Y:S02]  /*0270*/  IMAD R11, R6, 0x4, R11 ;  /* 0x00000004060b7824 */ /* 0x000fe400078e020b */
[----:B------:R-:W-:Y:S01]  /*0280*/  IMAD R0, R0, 0x4, R9 ;  /* 0x0000000400007824 */ /* 0x000fe200078e0209 */
[----:B--2---:R-:W-:-:S04]  /*0290*/  FSETP.GEU.AND P1, PT, R8, RZ, PT ;  /* 0x000000ff0800720b */ /* 0x004fc80003f2e000 */
[----:B------:R-:W-:-:S05]  /*02a0*/  FSEL R8, R8, RZ, P1 ;  /* 0x000000ff08087208 */ /* 0x000fca0000800000 */
[----:B------:R1:W-:Y:S01]  /*02b0*/  STS [R11], R8 ;  /* 0x000000080b007388 */ /* 0x0003e20000000800 */
[----:B------:R-:W-:Y:S06]  /*02c0*/  BAR.SYNC.DEFER_BLOCKING 0x0 ;  /* 0x0000000000007b1d */ /* 0x000fec0000010000 */
[----:B-1----:R-:W-:Y:S05]  /*02d0*/  @!P0 EXIT ;  /* 0x000000000000894d */ /* 0x002fea0003800000 */
[----:B------:R-:W0:Y:S01]  /*02e0*/  LDS R5, [R0] ;  /* 0x0000000000057984 */ /* 0x000e220000000800 */
[----:B------:R-:W1:Y:S01]  /*02f0*/  LDC.64 R2, c[0x0][0x218] ;  /* 0x00008600ff027b82 */ /* 0x000e620000000a00 */
[----:B------:R-:W-:-:S04]  /*0300*/  IMAD R7, R4, 0x2, R7 ;  /* 0x0000000204077824 */ /* 0x000fc800078e0207 */
[----:B-1----:R-:W-:-:S05]  /*0310*/  IMAD.WIDE R2, R7, 0x4, R2 ;  /* 0x0000000407027825 */ /* 0x002fca00078e0202 */
[----:B0-----:R-:W-:Y:S01]  /*0320*/  STG.E desc[UR6][R2.64], R5 ;  /* 0x0000000502007986 */ /* 0x001fe2000c101906 */
[----:B------:R-:W-:Y:S05]  /*0330*/  EXIT ;  /* 0x000000000000794d */ /* 0x000fea0003800000 */
.L_x_0:
[----:B------:R-:W-:-:S00]  /*0340*/  BRA `(.L_x_0) ;  /* 0xfffffffc00fc7947 */ /* 0x000fc0000383ffff */
[----:B------:R-:W-:-:S00]  /*0350*/  NOP ;  /* 0x0000000000007918 */ /* 0x000fc00000000000 */
        /* <DEDUP_REMOVED lines=10> */
.L_x_1:


//--------------------- .nv.shared.triton_poi_fused_clone_2 --------------------------
	.section	.nv.shared.triton_poi_fused_clone_2,"aw",@nobits
	.sectionflags	@""
	.align	16
	.zero		1024


//--------------------- .nv.constant0.triton_poi_fused_clone_2 --------------------------
	.section	.nv.constant0.triton_poi_fused_clone_2,"a",@progbits
	.sectionflags	@""
	.align	4
.nv.constant0.triton_poi_fused_clone_2:
	.zero		552
